//
// Generated by NVIDIA NVVM Compiler
//
// Compiler Build ID: CL-36424714
// Cuda compilation tools, release 13.0, V13.0.88
// Based on NVVM 20.0.0
//

.version 9.0
.target sm_100
.address_size 64

	// .globl	_Z6mv_GPUPfS_S_PiS0_

.visible .entry _Z6mv_GPUPfS_S_PiS0_(
	.param .u64 .ptr .align 1 _Z6mv_GPUPfS_S_PiS0__param_0,
	.param .u64 .ptr .align 1 _Z6mv_GPUPfS_S_PiS0__param_1,
	.param .u64 .ptr .align 1 _Z6mv_GPUPfS_S_PiS0__param_2,
	.param .u64 .ptr .align 1 _Z6mv_GPUPfS_S_PiS0__param_3,
	.param .u64 .ptr .align 1 _Z6mv_GPUPfS_S_PiS0__param_4
)
{
	.reg .pred 	%p<3>;
	.reg .b32 	%r<9>;
	.reg .b32 	%f<7>;
	.reg .b64 	%rd<20>;

	ld.param.u64 	%rd6, [_Z6mv_GPUPfS_S_PiS0__param_0];
	ld.param.u64 	%rd7, [_Z6mv_GPUPfS_S_PiS0__param_1];
	ld.param.u64 	%rd8, [_Z6mv_GPUPfS_S_PiS0__param_2];
	ld.param.u64 	%rd10, [_Z6mv_GPUPfS_S_PiS0__param_3];
	ld.param.u64 	%rd9, [_Z6mv_GPUPfS_S_PiS0__param_4];
	cvta.to.global.u64 	%rd11, %rd10;
	mov.u32 	%r1, %ctaid.x;
	mul.wide.u32 	%rd12, %r1, 4;
	add.s64 	%rd1, %rd11, %rd12;
	ld.global.u32 	%r8, [%rd1];
	ld.global.u32 	%r5, [%rd1+4];
	setp.ge.s32 	%p1, %r8, %r5;
	@%p1 bra 	$L__BB0_3;
	cvta.to.global.u64 	%rd13, %rd6;
	add.s64 	%rd2, %rd13, %rd12;
	ld.global.f32 	%f6, [%rd2];
	cvta.to.global.u64 	%rd3, %rd8;
	cvta.to.global.u64 	%rd4, %rd9;
	cvta.to.global.u64 	%rd5, %rd7;
$L__BB0_2:
	mul.wide.s32 	%rd15, %r8, 4;
	add.s64 	%rd16, %rd3, %rd15;
	ld.global.f32 	%f4, [%rd16];
	add.s64 	%rd17, %rd4, %rd15;
	ld.global.u32 	%r6, [%rd17];
	mul.wide.s32 	%rd18, %r6, 4;
	add.s64 	%rd19, %rd5, %rd18;
	ld.global.f32 	%f5, [%rd19];
	fma.rn.f32 	%f6, %f4, %f5, %f6;
	st.global.f32 	[%rd2], %f6;
	add.s32 	%r8, %r8, 1;
	ld.global.u32 	%r7, [%rd1+4];
	setp.lt.s32 	%p2, %r8, %r7;
	@%p2 bra 	$L__BB0_2;
$L__BB0_3:
	ret;

}


// ===== COMPILED SASS (sm_100) =====

	.target	sm_100

	.elftype	@"ET_EXEC"


//--------------------- .note.nv.tkinfo           --------------------------
	.section	.note.nv.tkinfo,"",@"SHT_NOTE"
	.sectionflags	@"SHF_NOTE_NV_TKINFO"
	.tkinfo
        /*0018*/ 	.word	0x00000002
        /*0030*/ 	.string	""
        /*0030*/ 	.string	"ptxas"
        /*0030*/ 	.string	"Cuda compilation tools, release 13.0, V13.0.88"
        /*0030*/ 	.string	"Build cuda_13.0.r13.0/compiler.36424714_0"
        /*0030*/ 	.string	"-arch sm_100 -m 64 "



//--------------------- .note.nv.cuinfo           --------------------------
	.section	.note.nv.cuinfo,"",@"SHT_NOTE"
	.sectionflags	@"SHF_NOTE_NV_CUINFO"
        /*0018*/ 	.short	0x0002
        /*001a*/ 	.short	0x0064
        /*001c*/ 	.short	0x0082
	.zero		2


//--------------------- .nv.info                  --------------------------
	.section	.nv.info,"",@"SHT_CUDA_INFO"
	.align	4


	//----- nvinfo : EIATTR_REGCOUNT
	.align		4
        /*0000*/ 	.byte	0x04, 0x2f
        /*0002*/ 	.short	(.L_1 - .L_0)
	.align		4
.L_0:
        /*0004*/ 	.word	index@(_Z6mv_GPUPfS_S_PiS0_)
        /*0008*/ 	.word	0x00000012


	//----- nvinfo : EIATTR_FRAME_SIZE
	.align		4
.L_1:
        /*000c*/ 	.byte	0x04, 0x11
        /*000e*/ 	.short	(.L_3 - .L_2)
	.align		4
.L_2:
        /*0010*/ 	.word	index@(_Z6mv_GPUPfS_S_PiS0_)
        /*0014*/ 	.word	0x00000000


	//----- nvinfo : EIATTR_MIN_STACK_SIZE
	.align		4
.L_3:
        /*0018*/ 	.byte	0x04, 0x12
        /*001a*/ 	.short	(.L_5 - .L_4)
	.align		4
.L_4:
        /*001c*/ 	.word	index@(_Z6mv_GPUPfS_S_PiS0_)
        /*0020*/ 	.word	0x00000000
.L_5:


//--------------------- .nv.compat                --------------------------
	.section	.nv.compat,"",@"SHT_CUDA_COMPAT_INFO"
	.align	4
        /*0000*/ 	.byte	0x02, 0x09, 0x00, 0x00, 0x02, 0x02, 0x01, 0x00, 0x02, 0x05, 0x05, 0x00, 0x03, 0x07, 0x01, 0x01
        /*0010*/ 	.byte	0x02, 0x03, 0x00, 0x00, 0x02, 0x06, 0x01, 0x00, 0x04, 0x0b, 0x08, 0x00, 0x09, 0x00, 0x00, 0x00
        /*0020*/ 	.byte	0x00, 0x00, 0x00, 0x00


//--------------------- .nv.info._Z6mv_GPUPfS_S_PiS0_ --------------------------
	.section	.nv.info._Z6mv_GPUPfS_S_PiS0_,"",@"SHT_CUDA_INFO"
	.sectionflags	@""
	.align	4


	//----- nvinfo : EIATTR_CUDA_API_VERSION
	.align		4
        /*0000*/ 	.byte	0x04, 0x37
        /*0002*/ 	.short	(.L_7 - .L_6)
.L_6:
        /*0004*/ 	.word	0x00000082


	//----- nvinfo : EIATTR_KPARAM_INFO
	.align		4
.L_7:
        /*0008*/ 	.byte	0x04, 0x17
        /*000a*/ 	.short	(.L_9 - .L_8)
.L_8:
        /*000c*/ 	.word	0x00000000
        /*0010*/ 	.short	0x0004
        /*0012*/ 	.short	0x0020
        /*0014*/ 	.byte	0x00, 0xf5, 0x21, 0x00


	//----- nvinfo : EIATTR_KPARAM_INFO
	.align		4
.L_9:
        /*0018*/ 	.byte	0x04, 0x17
        /*001a*/ 	.short	(.L_11 - .L_10)
.L_10:
        /*001c*/ 	.word	0x00000000
        /*0020*/ 	.short	0x0003
        /*0022*/ 	.short	0x0018
        /*0024*/ 	.byte	0x00, 0xf5, 0x21, 0x00


	//----- nvinfo : EIATTR_KPARAM_INFO
	.align		4
.L_11:
        /*0028*/ 	.byte	0x04, 0x17
        /*002a*/ 	.short	(.L_13 - .L_12)
.L_12:
        /*002c*/ 	.word	0x00000000
        /*0030*/ 	.short	0x0002
        /*0032*/ 	.short	0x0010
        /*0034*/ 	.byte	0x00, 0xf5, 0x21, 0x00


	//----- nvinfo : EIATTR_KPARAM_INFO
	.align		4
.L_13:
        /*0038*/ 	.byte	0x04, 0x17
        /*003a*/ 	.short	(.L_15 - .L_14)
.L_14:
        /*003c*/ 	.word	0x00000000
        /*0040*/ 	.short	0x0001
        /*0042*/ 	.short	0x0008
        /*0044*/ 	.byte	0x00, 0xf5, 0x21, 0x00


	//----- nvinfo : EIATTR_KPARAM_INFO
	.align		4
.L_15:
        /*0048*/ 	.byte	0x04, 0x17
        /*004a*/ 	.short	(.L_17 - .L_16)
.L_16:
        /*004c*/ 	.word	0x00000000
        /*0050*/ 	.short	0x0000
        /*0052*/ 	.short	0x0000
        /*0054*/ 	.byte	0x00, 0xf5, 0x21, 0x00


	//----- nvinfo : EIATTR_SPARSE_MMA_MASK
	.align		4
.L_17:
        /*0058*/ 	.byte	0x03, 0x50
        /*005a*/ 	.short	0x0000


	//----- nvinfo : EIATTR_MAXREG_COUNT
	.align		4
        /*005c*/ 	.byte	0x03, 0x1b
        /*005e*/ 	.short	0x00ff


	//----- nvinfo : EIATTR_MERCURY_ISA_VERSION
	.align		4
        /*0060*/ 	.byte	0x03, 0x5f
        /*0062*/ 	.short	0x0101


	//----- nvinfo : EIATTR_VRC_CTA_INIT_COUNT
	.align		4
        /*0064*/ 	.byte	0x02, 0x4a
	.zero		1
	.zero		1


	//----- nvinfo : EIATTR_EXIT_INSTR_OFFSETS
	.align		4
        /*0068*/ 	.byte	0x04, 0x1c
        /*006a*/ 	.short	(.L_19 - .L_18)


	//   ....[0]....
.L_18:
        /*006c*/ 	.word	0x00000080


	//   ....[1]....
        /*0070*/ 	.word	0x000001b0


	//----- nvinfo : EIATTR_CBANK_PARAM_SIZE
	.align		4
.L_19:
        /*0074*/ 	.byte	0x03, 0x19
        /*0076*/ 	.short	0x0028


	//----- nvinfo : EIATTR_PARAM_CBANK
	.align		4
        /*0078*/ 	.byte	0x04, 0x0a
        /*007a*/ 	.short	(.L_21 - .L_20)
	.align		4
.L_20:
        /*007c*/ 	.word	index@(.nv.constant0._Z6mv_GPUPfS_S_PiS0_)
        /*0080*/ 	.short	0x0380
        /*0082*/ 	.short	0x0028


	//----- nvinfo : EIATTR_SW_WAR
	.align		4
.L_21:
        /*0084*/ 	.byte	0x04, 0x36
        /*0086*/ 	.short	(.L_23 - .L_22)
.L_22:
        /*0088*/ 	.word	0x00000008
.L_23:


//--------------------- .nv.callgraph             --------------------------
	.section	.nv.callgraph,"",@"SHT_CUDA_CALLGRAPH"
	.align	4
	.sectionentsize	8
	.align		4
        /*0000*/ 	.word	0x00000000
	.align		4
        /*0004*/ 	.word	0xffffffff
	.align		4
        /*0008*/ 	.word	0x00000000
	.align		4
        /*000c*/ 	.word	0xfffffffe
	.align		4
        /*0010*/ 	.word	0x00000000
	.align		4
        /*0014*/ 	.word	0xfffffffd
	.align		4
        /*0018*/ 	.word	0x00000000
	.align		4
        /*001c*/ 	.word	0xfffffffc


//--------------------- .text._Z6mv_GPUPfS_S_PiS0_ --------------------------
	.section	.text._Z6mv_GPUPfS_S_PiS0_,"ax",@progbits
	.align	128
        .global         _Z6mv_GPUPfS_S_PiS0_
        .type           _Z6mv_GPUPfS_S_PiS0_,@function
        .size           _Z6mv_GPUPfS_S_PiS0_,(.L_x_2 - _Z6mv_GPUPfS_S_PiS0_)
        .other          _Z6mv_GPUPfS_S_PiS0_,@"STO_CUDA_ENTRY STV_DEFAULT"
_Z6mv_GPUPfS_S_PiS0_:
.text._Z6mv_GPUPfS_S_PiS0_:
[----:B------:R-:W-:Y:S01]  /*0000*/  LDC R1, c[0x0][0x37c] ;  /* 0x0000df00ff017b82 */ /* 0x000fe20000000800 */
[----:B------:R-:W0:Y:S07]  /*0010*/  S2R R7, SR_CTAID.X ;  /* 0x0000000000077919 */ /* 0x000e2e0000002500 */
[----:B------:R-:W0:Y:S01]  /*0020*/  LDC.64 R2, c[0x0][0x398] ;  /* 0x0000e600ff027b82 */ /* 0x000e220000000a00 */
[----:B------:R-:W1:Y:S01]  /*0030*/  LDCU.64 UR4, c[0x0][0x358] ;  /* 0x00006b00ff0477ac */ /* 0x000e620008000a00 */
[----:B0-----:R-:W-:-:S05]  /*0040*/  IMAD.WIDE.U32 R2, R7, 0x4, R2 ;  /* 0x0000000407027825 */ /* 0x001fca00078e0002 */
[----:B-1----:R-:W2:Y:S04]  /*0050*/  LDG.E R0, desc[UR4][R2.64] ;  /* 0x0000000402007981 */ /* 0x002ea8000c1e1900 */
[----:B------:R-:W2:Y:S02]  /*0060*/  LDG.E R5, desc[UR4][R2.64+0x4] ;  /* 0x0000040402057981 */ /* 0x000ea4000c1e1900 */
[----:B--2---:R-:W-:-:S13]  /*0070*/  ISETP.GE.AND P0, PT, R0, R5, PT ;  /* 0x000000050000720c */ /* 0x004fda0003f06270 */
[----:B------:R-:W-:Y:S05]  /*0080*/  @P0 EXIT ;  /* 0x000000000000094d */ /* 0x000fea0003800000 */
[----:B------:R-:W0:Y:S02]  /*0090*/  LDC.64 R4, c[0x0][0x380] ;  /* 0x0000e000ff047b82 */ /* 0x000e240000000a00 */
[----:B0-----:R-:W-:-:S05]  /*00a0*/  IMAD.WIDE.U32 R4, R7, 0x4, R4 ;  /* 0x0000000407047825 */ /* 0x001fca00078e0004 */
[----:B------:R0:W5:Y:S02]  /*00b0*/  LDG.E R13, desc[UR4][R4.64] ;  /* 0x00000004040d7981 */ /* 0x000164000c1e1900 */
.L_x_0:
[----:B------:R-:W1:Y:S08]  /*00c0*/  LDC.64 R8, c[0x0][0x3a0] ;  /* 0x0000e800ff087b82 */ /* 0x000e700000000a00 */
[----:B------:R-:W2:Y:S08]  /*00d0*/  LDC.64 R6, c[0x0][0x390] ;  /* 0x0000e400ff067b82 */ /* 0x000eb00000000a00 */
[----:B------:R-:W3:Y:S01]  /*00e0*/  LDC.64 R10, c[0x0][0x388] ;  /* 0x0000e200ff0a7b82 */ /* 0x000ee20000000a00 */
[----:B-1----:R-:W-:-:S06]  /*00f0*/  IMAD.WIDE R8, R0, 0x4, R8 ;  /* 0x0000000400087825 */ /* 0x002fcc00078e0208 */
[----:B------:R-:W3:Y:S01]  /*0100*/  LDG.E R9, desc[UR4][R8.64] ;  /* 0x0000000408097981 */ /* 0x000ee2000c1e1900 */
[----:B--2---:R-:W-:-:S06]  /*0110*/  IMAD.WIDE R6, R0, 0x4, R6 ;  /* 0x0000000400067825 */ /* 0x004fcc00078e0206 */
[----:B------:R-:W2:Y:S01]  /*0120*/  LDG.E R6, desc[UR4][R6.64] ;  /* 0x0000000406067981 */ /* 0x000ea2000c1e1900 */
[----:B---3--:R-:W-:-:S06]  /*0130*/  IMAD.WIDE R10, R9, 0x4, R10 ;  /* 0x00000004090a7825 */ /* 0x008fcc00078e020a */
[----:B------:R-:W2:Y:S02]  /*0140*/  LDG.E R10, desc[UR4][R10.64] ;  /* 0x000000040a0a7981 */ /* 0x000ea4000c1e1900 */
[----:B--2--5:R-:W-:-:S05]  /*0150*/  FFMA R13, R6, R10, R13 ;  /* 0x0000000a060d7223 */ /* 0x024fca000000000d */
[----:B------:R1:W-:Y:S04]  /*0160*/  STG.E desc[UR4][R4.64], R13 ;  /* 0x0000000d04007986 */ /* 0x0003e8000c101904 */
[----:B------:R-:W2:Y:S01]  /*0170*/  LDG.E R15, desc[UR4][R2.64+0x4] ;  /* 0x00000404020f7981 */ /* 0x000ea2000c1e1900 */
[----:B------:R-:W-:-:S04]  /*0180*/  IADD3 R0, PT, PT, R0, 0x1, RZ ;  /* 0x0000000100007810 */ /* 0x000fc80007ffe0ff */
[----:B--2---:R-:W-:-:S13]  /*0190*/  ISETP.GE.AND P0, PT, R0, R15, PT ;  /* 0x0000000f0000720c */ /* 0x004fda0003f06270 */
[----:B-1----:R-:W-:Y:S05]  /*01a0*/  @!P0 BRA `(.L_x_0) ;  /* 0xfffffffc00c48947 */ /* 0x002fea000383ffff */
[----:B------:R-:W-:Y:S05]  /*01b0*/  EXIT ;  /* 0x000000000000794d */ /* 0x000fea0003800000 */
.L_x_1:
[----:B------:R-:W-:-:S00]  /*01c0*/  BRA `(.L_x_1) ;  /* 0xfffffffc00fc7947 */ /* 0x000fc0000383ffff */
[----:B------:R-:W-:-:S00]  /*01d0*/  NOP ;  /* 0x0000000000007918 */ /* 0x000fc00000000000 */
        /* <DEDUP_REMOVED lines=10> */
.L_x_2:


//--------------------- .nv.shared.reserved.0     --------------------------
	.section	.nv.shared.reserved.0,"aw",@nobits
	.weak		__nv_reservedSMEM_offset_0_alias
	.size		__nv_reservedSMEM_offset_0_alias, 0, 64
	.other		__nv_reservedSMEM_offset_0_alias,@"STO_CUDA_RESERVED_SHARED STV_DEFAULT"
__nv_reservedSMEM_offset_0_alias:
	.zero		0
	.zero		64


//--------------------- .nv.constant0._Z6mv_GPUPfS_S_PiS0_ --------------------------
	.section	.nv.constant0._Z6mv_GPUPfS_S_PiS0_,"a",@progbits
	.sectionflags	@""
	.align	4
.nv.constant0._Z6mv_GPUPfS_S_PiS0_:
	.zero		936


//--------------------- SYMBOLS --------------------------

	.type		.nv.reservedSmem.offset0,@object
	.size		.nv.reservedSmem.offset0,0x4
